//
// Generated by NVIDIA NVVM Compiler
//
// Compiler Build ID: CL-36424714
// Cuda compilation tools, release 13.0, V13.0.88
// Based on NVVM 20.0.0
//

.version 9.0
.target sm_100
.address_size 64

	// .globl	_Z7kernel5PjS_j
.extern .shared .align 16 .b8 sdata[];

.visible .entry _Z7kernel5PjS_j(
	.param .u64 .ptr .align 1 _Z7kernel5PjS_j_param_0,
	.param .u64 .ptr .align 1 _Z7kernel5PjS_j_param_1,
	.param .u32 _Z7kernel5PjS_j_param_2
)
{
	.reg .pred 	%p<14>;
	.reg .b32 	%r<45>;
	.reg .b64 	%rd<13>;

	ld.param.u64 	%rd3, [_Z7kernel5PjS_j_param_0];
	ld.param.u64 	%rd2, [_Z7kernel5PjS_j_param_1];
	ld.param.u32 	%r8, [_Z7kernel5PjS_j_param_2];
	cvta.to.global.u64 	%rd1, %rd3;
	mov.u32 	%r1, %tid.x;
	mov.u32 	%r2, %ctaid.x;
	mov.u32 	%r44, %ntid.x;
	mul.lo.s32 	%r9, %r44, %r2;
	shl.b32 	%r10, %r9, 1;
	add.s32 	%r4, %r10, %r1;
	shl.b32 	%r11, %r1, 2;
	mov.u32 	%r12, sdata;
	add.s32 	%r5, %r12, %r11;
	mov.b32 	%r13, 0;
	st.shared.u32 	[%r5], %r13;
	setp.ge.u32 	%p1, %r4, %r8;
	@%p1 bra 	$L__BB0_4;
	mov.u32 	%r14, %nctaid.x;
	setp.lt.u32 	%p2, %r14, 2;
	@%p2 bra 	$L__BB0_3;
	mul.wide.u32 	%rd6, %r4, 4;
	add.s64 	%rd7, %rd1, %rd6;
	ld.global.u32 	%r16, [%rd7];
	add.s32 	%r17, %r4, %r44;
	mul.wide.u32 	%rd8, %r17, 4;
	add.s64 	%rd9, %rd1, %rd8;
	ld.global.u32 	%r18, [%rd9];
	add.s32 	%r19, %r18, %r16;
	st.shared.u32 	[%r5], %r19;
	bra.uni 	$L__BB0_4;
$L__BB0_3:
	mul.wide.u32 	%rd4, %r4, 4;
	add.s64 	%rd5, %rd1, %rd4;
	ld.global.u32 	%r15, [%rd5];
	st.shared.u32 	[%r5], %r15;
$L__BB0_4:
	bar.sync 	0;
	setp.lt.u32 	%p3, %r44, 66;
	@%p3 bra 	$L__BB0_8;
$L__BB0_5:
	shr.u32 	%r7, %r44, 1;
	setp.ge.u32 	%p4, %r1, %r7;
	@%p4 bra 	$L__BB0_7;
	shl.b32 	%r20, %r7, 2;
	add.s32 	%r21, %r5, %r20;
	ld.shared.u32 	%r22, [%r21];
	ld.shared.u32 	%r23, [%r5];
	add.s32 	%r24, %r23, %r22;
	st.shared.u32 	[%r5], %r24;
$L__BB0_7:
	bar.sync 	0;
	setp.gt.u32 	%p5, %r44, 131;
	mov.u32 	%r44, %r7;
	@%p5 bra 	$L__BB0_5;
$L__BB0_8:
	setp.gt.u32 	%p6, %r1, 31;
	@%p6 bra 	$L__BB0_23;
	setp.lt.u32 	%p7, %r8, 33;
	@%p7 bra 	$L__BB0_11;
	ld.volatile.shared.u32 	%r25, [%r5+128];
	ld.volatile.shared.u32 	%r26, [%r5];
	add.s32 	%r27, %r26, %r25;
	st.volatile.shared.u32 	[%r5], %r27;
	bra.uni 	$L__BB0_12;
$L__BB0_11:
	setp.lt.u32 	%p8, %r8, 17;
	@%p8 bra 	$L__BB0_13;
$L__BB0_12:
	ld.volatile.shared.u32 	%r28, [%r5+64];
	ld.volatile.shared.u32 	%r29, [%r5];
	add.s32 	%r30, %r29, %r28;
	st.volatile.shared.u32 	[%r5], %r30;
	bra.uni 	$L__BB0_14;
$L__BB0_13:
	setp.lt.u32 	%p9, %r8, 9;
	@%p9 bra 	$L__BB0_15;
$L__BB0_14:
	ld.volatile.shared.u32 	%r31, [%r5+32];
	ld.volatile.shared.u32 	%r32, [%r5];
	add.s32 	%r33, %r32, %r31;
	st.volatile.shared.u32 	[%r5], %r33;
	bra.uni 	$L__BB0_16;
$L__BB0_15:
	setp.lt.u32 	%p10, %r8, 5;
	@%p10 bra 	$L__BB0_17;
$L__BB0_16:
	ld.volatile.shared.u32 	%r34, [%r5+16];
	ld.volatile.shared.u32 	%r35, [%r5];
	add.s32 	%r36, %r35, %r34;
	st.volatile.shared.u32 	[%r5], %r36;
	bra.uni 	$L__BB0_18;
$L__BB0_17:
	setp.lt.u32 	%p11, %r8, 3;
	@%p11 bra 	$L__BB0_19;
$L__BB0_18:
	ld.volatile.shared.u32 	%r37, [%r5+8];
	ld.volatile.shared.u32 	%r38, [%r5];
	add.s32 	%r39, %r38, %r37;
	st.volatile.shared.u32 	[%r5], %r39;
	bra.uni 	$L__BB0_20;
$L__BB0_19:
	setp.ne.s32 	%p12, %r8, 2;
	@%p12 bra 	$L__BB0_21;
$L__BB0_20:
	ld.volatile.shared.u32 	%r40, [%r5+4];
	ld.volatile.shared.u32 	%r41, [%r5];
	add.s32 	%r42, %r41, %r40;
	st.volatile.shared.u32 	[%r5], %r42;
$L__BB0_21:
	setp.ne.s32 	%p13, %r1, 0;
	@%p13 bra 	$L__BB0_23;
	ld.shared.u32 	%r43, [sdata];
	cvta.to.global.u64 	%rd10, %rd2;
	mul.wide.u32 	%rd11, %r2, 4;
	add.s64 	%rd12, %rd10, %rd11;
	st.global.u32 	[%rd12], %r43;
$L__BB0_23:
	ret;

}
	// .globl	_Z7kernel4PjS_j
.visible .entry _Z7kernel4PjS_j(
	.param .u64 .ptr .align 1 _Z7kernel4PjS_j_param_0,
	.param .u64 .ptr .align 1 _Z7kernel4PjS_j_param_1,
	.param .u32 _Z7kernel4PjS_j_param_2
)
{
	.reg .pred 	%p<7>;
	.reg .b32 	%r<27>;
	.reg .b64 	%rd<13>;

	ld.param.u64 	%rd3, [_Z7kernel4PjS_j_param_0];
	ld.param.u64 	%rd2, [_Z7kernel4PjS_j_param_1];
	ld.param.u32 	%r8, [_Z7kernel4PjS_j_param_2];
	cvta.to.global.u64 	%rd1, %rd3;
	mov.u32 	%r1, %tid.x;
	mov.u32 	%r2, %ctaid.x;
	mov.u32 	%r26, %ntid.x;
	mul.lo.s32 	%r9, %r26, %r2;
	shl.b32 	%r10, %r9, 1;
	add.s32 	%r4, %r10, %r1;
	shl.b32 	%r11, %r1, 2;
	mov.u32 	%r12, sdata;
	add.s32 	%r5, %r12, %r11;
	mov.b32 	%r13, 0;
	st.shared.u32 	[%r5], %r13;
	setp.ge.u32 	%p1, %r4, %r8;
	@%p1 bra 	$L__BB1_4;
	mov.u32 	%r14, %nctaid.x;
	setp.lt.u32 	%p2, %r14, 2;
	@%p2 bra 	$L__BB1_3;
	mul.wide.u32 	%rd6, %r4, 4;
	add.s64 	%rd7, %rd1, %rd6;
	ld.global.u32 	%r16, [%rd7];
	add.s32 	%r17, %r4, %r26;
	mul.wide.u32 	%rd8, %r17, 4;
	add.s64 	%rd9, %rd1, %rd8;
	ld.global.u32 	%r18, [%rd9];
	add.s32 	%r19, %r18, %r16;
	st.shared.u32 	[%r5], %r19;
	bra.uni 	$L__BB1_4;
$L__BB1_3:
	mul.wide.u32 	%rd4, %r4, 4;
	add.s64 	%rd5, %rd1, %rd4;
	ld.global.u32 	%r15, [%rd5];
	st.shared.u32 	[%r5], %r15;
$L__BB1_4:
	bar.sync 	0;
	setp.lt.u32 	%p3, %r26, 2;
	@%p3 bra 	$L__BB1_8;
$L__BB1_5:
	shr.u32 	%r7, %r26, 1;
	setp.ge.u32 	%p4, %r1, %r7;
	@%p4 bra 	$L__BB1_7;
	shl.b32 	%r20, %r7, 2;
	add.s32 	%r21, %r5, %r20;
	ld.shared.u32 	%r22, [%r21];
	ld.shared.u32 	%r23, [%r5];
	add.s32 	%r24, %r23, %r22;
	st.shared.u32 	[%r5], %r24;
$L__BB1_7:
	bar.sync 	0;
	setp.gt.u32 	%p5, %r26, 3;
	mov.u32 	%r26, %r7;
	@%p5 bra 	$L__BB1_5;
$L__BB1_8:
	setp.ne.s32 	%p6, %r1, 0;
	@%p6 bra 	$L__BB1_10;
	ld.shared.u32 	%r25, [sdata];
	cvta.to.global.u64 	%rd10, %rd2;
	mul.wide.u32 	%rd11, %r2, 4;
	add.s64 	%rd12, %rd10, %rd11;
	st.global.u32 	[%rd12], %r25;
$L__BB1_10:
	ret;

}
	// .globl	_Z7kernel3PjS_j
.visible .entry _Z7kernel3PjS_j(
	.param .u64 .ptr .align 1 _Z7kernel3PjS_j_param_0,
	.param .u64 .ptr .align 1 _Z7kernel3PjS_j_param_1,
	.param .u32 _Z7kernel3PjS_j_param_2
)
{
	.reg .pred 	%p<6>;
	.reg .b32 	%r<22>;
	.reg .b64 	%rd<9>;

	ld.param.u64 	%rd1, [_Z7kernel3PjS_j_param_0];
	ld.param.u64 	%rd2, [_Z7kernel3PjS_j_param_1];
	ld.param.u32 	%r11, [_Z7kernel3PjS_j_param_2];
	mov.u32 	%r1, %tid.x;
	mov.u32 	%r2, %ctaid.x;
	mov.u32 	%r21, %ntid.x;
	mad.lo.s32 	%r4, %r2, %r21, %r1;
	setp.ge.u32 	%p1, %r4, %r11;
	mov.b32 	%r20, 0;
	@%p1 bra 	$L__BB2_2;
	cvta.to.global.u64 	%rd3, %rd1;
	mul.wide.u32 	%rd4, %r4, 4;
	add.s64 	%rd5, %rd3, %rd4;
	ld.global.u32 	%r20, [%rd5];
$L__BB2_2:
	shl.b32 	%r12, %r1, 2;
	mov.u32 	%r13, sdata;
	add.s32 	%r7, %r13, %r12;
	st.shared.u32 	[%r7], %r20;
	bar.sync 	0;
	setp.lt.u32 	%p2, %r21, 2;
	@%p2 bra 	$L__BB2_6;
$L__BB2_3:
	shr.u32 	%r9, %r21, 1;
	setp.ge.u32 	%p3, %r1, %r9;
	@%p3 bra 	$L__BB2_5;
	shl.b32 	%r14, %r9, 2;
	add.s32 	%r15, %r7, %r14;
	ld.shared.u32 	%r16, [%r15];
	ld.shared.u32 	%r17, [%r7];
	add.s32 	%r18, %r17, %r16;
	st.shared.u32 	[%r7], %r18;
$L__BB2_5:
	bar.sync 	0;
	setp.gt.u32 	%p4, %r21, 3;
	mov.u32 	%r21, %r9;
	@%p4 bra 	$L__BB2_3;
$L__BB2_6:
	setp.ne.s32 	%p5, %r1, 0;
	@%p5 bra 	$L__BB2_8;
	ld.shared.u32 	%r19, [sdata];
	cvta.to.global.u64 	%rd6, %rd2;
	mul.wide.u32 	%rd7, %r2, 4;
	add.s64 	%rd8, %rd6, %rd7;
	st.global.u32 	[%rd8], %r19;
$L__BB2_8:
	ret;

}
	// .globl	_Z7kernel2PjS_j
.visible .entry _Z7kernel2PjS_j(
	.param .u64 .ptr .align 1 _Z7kernel2PjS_j_param_0,
	.param .u64 .ptr .align 1 _Z7kernel2PjS_j_param_1,
	.param .u32 _Z7kernel2PjS_j_param_2
)
{
	.reg .pred 	%p<6>;
	.reg .b32 	%r<28>;
	.reg .b64 	%rd<9>;

	ld.param.u64 	%rd1, [_Z7kernel2PjS_j_param_0];
	ld.param.u64 	%rd2, [_Z7kernel2PjS_j_param_1];
	ld.param.u32 	%r11, [_Z7kernel2PjS_j_param_2];
	mov.u32 	%r1, %tid.x;
	mov.u32 	%r2, %ctaid.x;
	mov.u32 	%r3, %ntid.x;
	mad.lo.s32 	%r4, %r2, %r3, %r1;
	setp.ge.u32 	%p1, %r4, %r11;
	mov.b32 	%r26, 0;
	@%p1 bra 	$L__BB3_2;
	cvta.to.global.u64 	%rd3, %rd1;
	mul.wide.u32 	%rd4, %r4, 4;
	add.s64 	%rd5, %rd3, %rd4;
	ld.global.u32 	%r26, [%rd5];
$L__BB3_2:
	shl.b32 	%r12, %r1, 2;
	mov.u32 	%r13, sdata;
	add.s32 	%r14, %r13, %r12;
	st.shared.u32 	[%r14], %r26;
	bar.sync 	0;
	setp.lt.u32 	%p2, %r3, 2;
	@%p2 bra 	$L__BB3_7;
	mov.b32 	%r27, 1;
$L__BB3_4:
	shl.b32 	%r8, %r27, 1;
	mul.lo.s32 	%r9, %r8, %r1;
	setp.ge.u32 	%p3, %r9, %r3;
	@%p3 bra 	$L__BB3_6;
	add.s32 	%r16, %r9, %r27;
	shl.b32 	%r17, %r16, 2;
	add.s32 	%r19, %r13, %r17;
	ld.shared.u32 	%r20, [%r19];
	shl.b32 	%r21, %r9, 2;
	add.s32 	%r22, %r13, %r21;
	ld.shared.u32 	%r23, [%r22];
	add.s32 	%r24, %r23, %r20;
	st.shared.u32 	[%r22], %r24;
$L__BB3_6:
	bar.sync 	0;
	setp.lt.u32 	%p4, %r8, %r3;
	mov.u32 	%r27, %r8;
	@%p4 bra 	$L__BB3_4;
$L__BB3_7:
	setp.ne.s32 	%p5, %r1, 0;
	@%p5 bra 	$L__BB3_9;
	ld.shared.u32 	%r25, [sdata];
	cvta.to.global.u64 	%rd6, %rd2;
	mul.wide.u32 	%rd7, %r2, 4;
	add.s64 	%rd8, %rd6, %rd7;
	st.global.u32 	[%rd8], %r25;
$L__BB3_9:
	ret;

}
	// .globl	_Z7kernel1PjS_j
.visible .entry _Z7kernel1PjS_j(
	.param .u64 .ptr .align 1 _Z7kernel1PjS_j_param_0,
	.param .u64 .ptr .align 1 _Z7kernel1PjS_j_param_1,
	.param .u32 _Z7kernel1PjS_j_param_2
)
{
	.reg .pred 	%p<10>;
	.reg .b32 	%r<30>;
	.reg .b64 	%rd<9>;

	ld.param.u64 	%rd1, [_Z7kernel1PjS_j_param_0];
	ld.param.u64 	%rd2, [_Z7kernel1PjS_j_param_1];
	ld.param.u32 	%r13, [_Z7kernel1PjS_j_param_2];
	mov.u32 	%r1, %tid.x;
	mov.u32 	%r2, %ctaid.x;
	mov.u32 	%r3, %ntid.x;
	mad.lo.s32 	%r4, %r2, %r3, %r1;
	setp.ge.u32 	%p1, %r4, %r13;
	mov.b32 	%r27, 0;
	@%p1 bra 	$L__BB4_2;
	cvta.to.global.u64 	%rd3, %rd1;
	mul.wide.u32 	%rd4, %r4, 4;
	add.s64 	%rd5, %rd3, %rd4;
	ld.global.u32 	%r27, [%rd5];
$L__BB4_2:
	shl.b32 	%r15, %r1, 2;
	mov.u32 	%r16, sdata;
	add.s32 	%r7, %r16, %r15;
	st.shared.u32 	[%r7], %r27;
	bar.sync 	0;
	setp.lt.u32 	%p2, %r3, 2;
	add.s32 	%r28, %r1, 1;
	setp.ge.u32 	%p3, %r28, %r13;
	or.pred  	%p4, %p2, %p3;
	@%p4 bra 	$L__BB4_7;
	mov.b32 	%r29, 1;
$L__BB4_4:
	shl.b32 	%r29, %r29, 1;
	add.s32 	%r18, %r29, -1;
	and.b32  	%r19, %r18, %r1;
	setp.ne.s32 	%p5, %r19, 0;
	@%p5 bra 	$L__BB4_6;
	shl.b32 	%r20, %r28, 2;
	add.s32 	%r22, %r16, %r20;
	ld.shared.u32 	%r23, [%r22];
	ld.shared.u32 	%r24, [%r7];
	add.s32 	%r25, %r24, %r23;
	st.shared.u32 	[%r7], %r25;
$L__BB4_6:
	bar.sync 	0;
	setp.lt.u32 	%p6, %r29, %r3;
	add.s32 	%r28, %r29, %r1;
	setp.lt.u32 	%p7, %r28, %r13;
	and.pred  	%p8, %p6, %p7;
	@%p8 bra 	$L__BB4_4;
$L__BB4_7:
	setp.ne.s32 	%p9, %r1, 0;
	@%p9 bra 	$L__BB4_9;
	ld.shared.u32 	%r26, [sdata];
	cvta.to.global.u64 	%rd6, %rd2;
	mul.wide.u32 	%rd7, %r2, 4;
	add.s64 	%rd8, %rd6, %rd7;
	st.global.u32 	[%rd8], %r26;
$L__BB4_9:
	ret;

}


// ===== COMPILED SASS (sm_100) =====

	.target	sm_100

	.elftype	@"ET_EXEC"


//--------------------- .note.nv.tkinfo           --------------------------
	.section	.note.nv.tkinfo,"",@"SHT_NOTE"
	.sectionflags	@"SHF_NOTE_NV_TKINFO"
	.tkinfo
        /*0018*/ 	.word	0x00000002
        /*0030*/ 	.string	""
        /*0030*/ 	.string	"ptxas"
        /*0030*/ 	.string	"Cuda compilation tools, release 13.0, V13.0.88"
        /*0030*/ 	.string	"Build cuda_13.0.r13.0/compiler.36424714_0"
        /*0030*/ 	.string	"-arch sm_100 -m 64 "



//--------------------- .note.nv.cuinfo           --------------------------
	.section	.note.nv.cuinfo,"",@"SHT_NOTE"
	.sectionflags	@"SHF_NOTE_NV_CUINFO"
        /*0018*/ 	.short	0x0002
        /*001a*/ 	.short	0x0064
        /*001c*/ 	.short	0x0082
	.zero		2


//--------------------- .nv.info                  --------------------------
	.section	.nv.info,"",@"SHT_CUDA_INFO"
	.align	4


	//----- nvinfo : EIATTR_REGCOUNT
	.align		4
        /*0000*/ 	.byte	0x04, 0x2f
        /*0002*/ 	.short	(.L_1 - .L_0)
	.align		4
.L_0:
        /*0004*/ 	.word	index@(_Z7kernel5PjS_j)
        /*0008*/ 	.word	0x0000000d


	//----- nvinfo : EIATTR_FRAME_SIZE
	.align		4
.L_1:
        /*000c*/ 	.byte	0x04, 0x11
        /*000e*/ 	.short	(.L_3 - .L_2)
	.align		4
.L_2:
        /*0010*/ 	.word	index@(_Z7kernel5PjS_j)
        /*0014*/ 	.word	0x00000000


	//----- nvinfo : EIATTR_REGCOUNT
	.align		4
.L_3:
        /*0018*/ 	.byte	0x04, 0x2f
        /*001a*/ 	.short	(.L_5 - .L_4)
	.align		4
.L_4:
        /*001c*/ 	.word	index@(_Z7kernel4PjS_j)
        /*0020*/ 	.word	0x0000000e


	//----- nvinfo : EIATTR_FRAME_SIZE
	.align		4
.L_5:
        /*0024*/ 	.byte	0x04, 0x11
        /*0026*/ 	.short	(.L_7 - .L_6)
	.align		4
.L_6:
        /*0028*/ 	.word	index@(_Z7kernel4PjS_j)
        /*002c*/ 	.word	0x00000000


	//----- nvinfo : EIATTR_REGCOUNT
	.align		4
.L_7:
        /*0030*/ 	.byte	0x04, 0x2f
        /*0032*/ 	.short	(.L_9 - .L_8)
	.align		4
.L_8:
        /*0034*/ 	.word	index@(_Z7kernel3PjS_j)
        /*0038*/ 	.word	0x0000000b


	//----- nvinfo : EIATTR_FRAME_SIZE
	.align		4
.L_9:
        /*003c*/ 	.byte	0x04, 0x11
        /*003e*/ 	.short	(.L_11 - .L_10)
	.align		4
.L_10:
        /*0040*/ 	.word	index@(_Z7kernel3PjS_j)
        /*0044*/ 	.word	0x00000000


	//----- nvinfo : EIATTR_REGCOUNT
	.align		4
.L_11:
        /*0048*/ 	.byte	0x04, 0x2f
        /*004a*/ 	.short	(.L_13 - .L_12)
	.align		4
.L_12:
        /*004c*/ 	.word	index@(_Z7kernel2PjS_j)
        /*0050*/ 	.word	0x0000000a


	//----- nvinfo : EIATTR_FRAME_SIZE
	.align		4
.L_13:
        /*0054*/ 	.byte	0x04, 0x11
        /*0056*/ 	.short	(.L_15 - .L_14)
	.align		4
.L_14:
        /*0058*/ 	.word	index@(_Z7kernel2PjS_j)
        /*005c*/ 	.word	0x00000000


	//----- nvinfo : EIATTR_REGCOUNT
	.align		4
.L_15:
        /*0060*/ 	.byte	0x04, 0x2f
        /*0062*/ 	.short	(.L_17 - .L_16)
	.align		4
.L_16:
        /*0064*/ 	.word	index@(_Z7kernel1PjS_j)
        /*0068*/ 	.word	0x0000000e


	//----- nvinfo : EIATTR_FRAME_SIZE
	.align		4
.L_17:
        /*006c*/ 	.byte	0x04, 0x11
        /*006e*/ 	.short	(.L_19 - .L_18)
	.align		4
.L_18:
        /*0070*/ 	.word	index@(_Z7kernel1PjS_j)
        /*0074*/ 	.word	0x00000000


	//----- nvinfo : EIATTR_MIN_STACK_SIZE
	.align		4
.L_19:
        /*0078*/ 	.byte	0x04, 0x12
        /*007a*/ 	.short	(.L_21 - .L_20)
	.align		4
.L_20:
        /*007c*/ 	.word	index@(_Z7kernel1PjS_j)
        /*0080*/ 	.word	0x00000000


	//----- nvinfo : EIATTR_MIN_STACK_SIZE
	.align		4
.L_21:
        /*0084*/ 	.byte	0x04, 0x12
        /*0086*/ 	.short	(.L_23 - .L_22)
	.align		4
.L_22:
        /*0088*/ 	.word	index@(_Z7kernel2PjS_j)
        /*008c*/ 	.word	0x00000000


	//----- nvinfo : EIATTR_MIN_STACK_SIZE
	.align		4
.L_23:
        /*0090*/ 	.byte	0x04, 0x12
        /*0092*/ 	.short	(.L_25 - .L_24)
	.align		4
.L_24:
        /*0094*/ 	.word	index@(_Z7kernel3PjS_j)
        /*0098*/ 	.word	0x00000000


	//----- nvinfo : EIATTR_MIN_STACK_SIZE
	.align		4
.L_25:
        /*009c*/ 	.byte	0x04, 0x12
        /*009e*/ 	.short	(.L_27 - .L_26)
	.align		4
.L_26:
        /*00a0*/ 	.word	index@(_Z7kernel4PjS_j)
        /*00a4*/ 	.word	0x00000000


	//----- nvinfo : EIATTR_MIN_STACK_SIZE
	.align		4
.L_27:
        /*00a8*/ 	.byte	0x04, 0x12
        /*00aa*/ 	.short	(.L_29 - .L_28)
	.align		4
.L_28:
        /*00ac*/ 	.word	index@(_Z7kernel5PjS_j)
        /*00b0*/ 	.word	0x00000000
.L_29:


//--------------------- .nv.compat                --------------------------
	.section	.nv.compat,"",@"SHT_CUDA_COMPAT_INFO"
	.align	4
        /*0000*/ 	.byte	0x02, 0x09, 0x00, 0x00, 0x02, 0x02, 0x01, 0x00, 0x02, 0x05, 0x05, 0x00, 0x03, 0x07, 0x01, 0x01
        /*0010*/ 	.byte	0x02, 0x03, 0x00, 0x00, 0x02, 0x06, 0x01, 0x00, 0x04, 0x0b, 0x08, 0x00, 0x09, 0x00, 0x00, 0x00
        /*0020*/ 	.byte	0x00, 0x00, 0x00, 0x00


//--------------------- .nv.info._Z7kernel1PjS_j  --------------------------
	.section	.nv.info._Z7kernel1PjS_j,"",@"SHT_CUDA_INFO"
	.sectionflags	@""
	.align	4


	//----- nvinfo : EIATTR_CUDA_API_VERSION
	.align		4
        /*0000*/ 	.byte	0x04, 0x37
        /*0002*/ 	.short	(.L_31 - .L_30)
.L_30:
        /*0004*/ 	.word	0x00000082


	//----- nvinfo : EIATTR_KPARAM_INFO
	.align		4
.L_31:
        /*0008*/ 	.byte	0x04, 0x17
        /*000a*/ 	.short	(.L_33 - .L_32)
.L_32:
        /*000c*/ 	.word	0x00000000
        /*0010*/ 	.short	0x0002
        /*0012*/ 	.short	0x0010
        /*0014*/ 	.byte	0x00, 0xf0, 0x11, 0x00


	//----- nvinfo : EIATTR_KPARAM_INFO
	.align		4
.L_33:
        /*0018*/ 	.byte	0x04, 0x17
        /*001a*/ 	.short	(.L_35 - .L_34)
.L_34:
        /*001c*/ 	.word	0x00000000
        /*0020*/ 	.short	0x0001
        /*0022*/ 	.short	0x0008
        /*0024*/ 	.byte	0x00, 0xf5, 0x21, 0x00


	//----- nvinfo : EIATTR_KPARAM_INFO
	.align		4
.L_35:
        /*0028*/ 	.byte	0x04, 0x17
        /*002a*/ 	.short	(.L_37 - .L_36)
.L_36:
        /*002c*/ 	.word	0x00000000
        /*0030*/ 	.short	0x0000
        /*0032*/ 	.short	0x0000
        /*0034*/ 	.byte	0x00, 0xf5, 0x21, 0x00


	//----- nvinfo : EIATTR_SPARSE_MMA_MASK
	.align		4
.L_37:
        /*0038*/ 	.byte	0x03, 0x50
        /*003a*/ 	.short	0x0000


	//----- nvinfo : EIATTR_MAXREG_COUNT
	.align		4
        /*003c*/ 	.byte	0x03, 0x1b
        /*003e*/ 	.short	0x00ff


	//----- nvinfo : EIATTR_NUM_BARRIERS
	.align		4
        /*0040*/ 	.byte	0x02, 0x4c
        /*0042*/ 	.byte	0x01
	.zero		1


	//----- nvinfo : EIATTR_MERCURY_ISA_VERSION
	.align		4
        /*0044*/ 	.byte	0x03, 0x5f
        /*0046*/ 	.short	0x0101


	//----- nvinfo : EIATTR_VRC_CTA_INIT_COUNT
	.align		4
        /*0048*/ 	.byte	0x02, 0x4a
	.zero		1
	.zero		1


	//----- nvinfo : EIATTR_EXIT_INSTR_OFFSETS
	.align		4
        /*004c*/ 	.byte	0x04, 0x1c
        /*004e*/ 	.short	(.L_39 - .L_38)


	//   ....[0]....
.L_38:
        /*0050*/ 	.word	0x00000270


	//   ....[1]....
        /*0054*/ 	.word	0x000002f0


	//----- nvinfo : EIATTR_CRS_STACK_SIZE
	.align		4
.L_39:
        /*0058*/ 	.byte	0x04, 0x1e
        /*005a*/ 	.short	(.L_41 - .L_40)
.L_40:
        /*005c*/ 	.word	0x00000000


	//----- nvinfo : EIATTR_CBANK_PARAM_SIZE
	.align		4
.L_41:
        /*0060*/ 	.byte	0x03, 0x19
        /*0062*/ 	.short	0x0014


	//----- nvinfo : EIATTR_PARAM_CBANK
	.align		4
        /*0064*/ 	.byte	0x04, 0x0a
        /*0066*/ 	.short	(.L_43 - .L_42)
	.align		4
.L_42:
        /*0068*/ 	.word	index@(.nv.constant0._Z7kernel1PjS_j)
        /*006c*/ 	.short	0x0380
        /*006e*/ 	.short	0x0014


	//----- nvinfo : EIATTR_SW_WAR
	.align		4
.L_43:
        /*0070*/ 	.byte	0x04, 0x36
        /*0072*/ 	.short	(.L_45 - .L_44)
.L_44:
        /*0074*/ 	.word	0x00000008
.L_45:


//--------------------- .nv.info._Z7kernel2PjS_j  --------------------------
	.section	.nv.info._Z7kernel2PjS_j,"",@"SHT_CUDA_INFO"
	.sectionflags	@""
	.align	4


	//----- nvinfo : EIATTR_CUDA_API_VERSION
	.align		4
        /*0000*/ 	.byte	0x04, 0x37
        /*0002*/ 	.short	(.L_47 - .L_46)
.L_46:
        /*0004*/ 	.word	0x00000082


	//----- nvinfo : EIATTR_KPARAM_INFO
	.align		4
.L_47:
        /*0008*/ 	.byte	0x04, 0x17
        /*000a*/ 	.short	(.L_49 - .L_48)
.L_48:
        /*000c*/ 	.word	0x00000000
        /*0010*/ 	.short	0x0002
        /*0012*/ 	.short	0x0010
        /*0014*/ 	.byte	0x00, 0xf0, 0x11, 0x00


	//----- nvinfo : EIATTR_KPARAM_INFO
	.align		4
.L_49:
        /*0018*/ 	.byte	0x04, 0x17
        /*001a*/ 	.short	(.L_51 - .L_50)
.L_50:
        /*001c*/ 	.word	0x00000000
        /*0020*/ 	.short	0x0001
        /*0022*/ 	.short	0x0008
        /*0024*/ 	.byte	0x00, 0xf5, 0x21, 0x00


	//----- nvinfo : EIATTR_KPARAM_INFO
	.align		4
.L_51:
        /*0028*/ 	.byte	0x04, 0x17
        /*002a*/ 	.short	(.L_53 - .L_52)
.L_52:
        /*002c*/ 	.word	0x00000000
        /*0030*/ 	.short	0x0000
        /*0032*/ 	.short	0x0000
        /*0034*/ 	.byte	0x00, 0xf5, 0x21, 0x00


	//----- nvinfo : EIATTR_SPARSE_MMA_MASK
	.align		4
.L_53:
        /*0038*/ 	.byte	0x03, 0x50
        /*003a*/ 	.short	0x0000


	//----- nvinfo : EIATTR_MAXREG_COUNT
	.align		4
        /*003c*/ 	.byte	0x03, 0x1b
        /*003e*/ 	.short	0x00ff


	//----- nvinfo : EIATTR_NUM_BARRIERS
	.align		4
        /*0040*/ 	.byte	0x02, 0x4c
        /*0042*/ 	.byte	0x01
	.zero		1


	//----- nvinfo : EIATTR_MERCURY_ISA_VERSION
	.align		4
        /*0044*/ 	.byte	0x03, 0x5f
        /*0046*/ 	.short	0x0101


	//----- nvinfo : EIATTR_VRC_CTA_INIT_COUNT
	.align		4
        /*0048*/ 	.byte	0x02, 0x4a
	.zero		1
	.zero		1


	//----- nvinfo : EIATTR_EXIT_INSTR_OFFSETS
	.align		4
        /*004c*/ 	.byte	0x04, 0x1c
        /*004e*/ 	.short	(.L_55 - .L_54)


	//   ....[0]....
.L_54:
        /*0050*/ 	.word	0x00000240


	//   ....[1]....
        /*0054*/ 	.word	0x000002c0


	//----- nvinfo : EIATTR_CBANK_PARAM_SIZE
	.align		4
.L_55:
        /*0058*/ 	.byte	0x03, 0x19
        /*005a*/ 	.short	0x0014


	//----- nvinfo : EIATTR_PARAM_CBANK
	.align		4
        /*005c*/ 	.byte	0x04, 0x0a
        /*005e*/ 	.short	(.L_57 - .L_56)
	.align		4
.L_56:
        /*0060*/ 	.word	index@(.nv.constant0._Z7kernel2PjS_j)
        /*0064*/ 	.short	0x0380
        /*0066*/ 	.short	0x0014


	//----- nvinfo : EIATTR_SW_WAR
	.align		4
.L_57:
        /*0068*/ 	.byte	0x04, 0x36
        /*006a*/ 	.short	(.L_59 - .L_58)
.L_58:
        /*006c*/ 	.word	0x00000008
.L_59:


//--------------------- .nv.info._Z7kernel3PjS_j  --------------------------
	.section	.nv.info._Z7kernel3PjS_j,"",@"SHT_CUDA_INFO"
	.sectionflags	@""
	.align	4


	//----- nvinfo : EIATTR_CUDA_API_VERSION
	.align		4
        /*0000*/ 	.byte	0x04, 0x37
        /*0002*/ 	.short	(.L_61 - .L_60)
.L_60:
        /*0004*/ 	.word	0x00000082


	//----- nvinfo : EIATTR_KPARAM_INFO
	.align		4
.L_61:
        /*0008*/ 	.byte	0x04, 0x17
        /*000a*/ 	.short	(.L_63 - .L_62)
.L_62:
        /*000c*/ 	.word	0x00000000
        /*0010*/ 	.short	0x0002
        /*0012*/ 	.short	0x0010
        /*0014*/ 	.byte	0x00, 0xf0, 0x11, 0x00


	//----- nvinfo : EIATTR_KPARAM_INFO
	.align		4
.L_63:
        /*0018*/ 	.byte	0x04, 0x17
        /*001a*/ 	.short	(.L_65 - .L_64)
.L_64:
        /*001c*/ 	.word	0x00000000
        /*0020*/ 	.short	0x0001
        /*0022*/ 	.short	0x0008
        /*0024*/ 	.byte	0x00, 0xf5, 0x21, 0x00


	//----- nvinfo : EIATTR_KPARAM_INFO
	.align		4
.L_65:
        /*0028*/ 	.byte	0x04, 0x17
        /*002a*/ 	.short	(.L_67 - .L_66)
.L_66:
        /*002c*/ 	.word	0x00000000
        /*0030*/ 	.short	0x0000
        /*0032*/ 	.short	0x0000
        /*0034*/ 	.byte	0x00, 0xf5, 0x21, 0x00


	//----- nvinfo : EIATTR_SPARSE_MMA_MASK
	.align		4
.L_67:
        /*0038*/ 	.byte	0x03, 0x50
        /*003a*/ 	.short	0x0000


	//----- nvinfo : EIATTR_MAXREG_COUNT
	.align		4
        /*003c*/ 	.byte	0x03, 0x1b
        /*003e*/ 	.short	0x00ff


	//----- nvinfo : EIATTR_NUM_BARRIERS
	.align		4
        /*0040*/ 	.byte	0x02, 0x4c
        /*0042*/ 	.byte	0x01
	.zero		1


	//----- nvinfo : EIATTR_MERCURY_ISA_VERSION
	.align		4
        /*0044*/ 	.byte	0x03, 0x5f
        /*0046*/ 	.short	0x0101


	//----- nvinfo : EIATTR_VRC_CTA_INIT_COUNT
	.align		4
        /*0048*/ 	.byte	0x02, 0x4a
	.zero		1
	.zero		1


	//----- nvinfo : EIATTR_EXIT_INSTR_OFFSETS
	.align		4
        /*004c*/ 	.byte	0x04, 0x1c
        /*004e*/ 	.short	(.L_69 - .L_68)


	//   ....[0]....
.L_68:
        /*0050*/ 	.word	0x00000210


	//   ....[1]....
        /*0054*/ 	.word	0x00000290


	//----- nvinfo : EIATTR_CBANK_PARAM_SIZE
	.align		4
.L_69:
        /*0058*/ 	.byte	0x03, 0x19
        /*005a*/ 	.short	0x0014


	//----- nvinfo : EIATTR_PARAM_CBANK
	.align		4
        /*005c*/ 	.byte	0x04, 0x0a
        /*005e*/ 	.short	(.L_71 - .L_70)
	.align		4
.L_70:
        /*0060*/ 	.word	index@(.nv.constant0._Z7kernel3PjS_j)
        /*0064*/ 	.short	0x0380
        /*0066*/ 	.short	0x0014


	//----- nvinfo : EIATTR_SW_WAR
	.align		4
.L_71:
        /*0068*/ 	.byte	0x04, 0x36
        /*006a*/ 	.short	(.L_73 - .L_72)
.L_72:
        /*006c*/ 	.word	0x00000008
.L_73:


//--------------------- .nv.info._Z7kernel4PjS_j  --------------------------
	.section	.nv.info._Z7kernel4PjS_j,"",@"SHT_CUDA_INFO"
	.sectionflags	@""
	.align	4


	//----- nvinfo : EIATTR_CUDA_API_VERSION
	.align		4
        /*0000*/ 	.byte	0x04, 0x37
        /*0002*/ 	.short	(.L_75 - .L_74)
.L_74:
        /*0004*/ 	.word	0x00000082


	//----- nvinfo : EIATTR_KPARAM_INFO
	.align		4
.L_75:
        /*0008*/ 	.byte	0x04, 0x17
        /*000a*/ 	.short	(.L_77 - .L_76)
.L_76:
        /*000c*/ 	.word	0x00000000
        /*0010*/ 	.short	0x0002
        /*0012*/ 	.short	0x0010
        /*0014*/ 	.byte	0x00, 0xf0, 0x11, 0x00


	//----- nvinfo : EIATTR_KPARAM_INFO
	.align		4
.L_77:
        /*0018*/ 	.byte	0x04, 0x17
        /*001a*/ 	.short	(.L_79 - .L_78)
.L_78:
        /*001c*/ 	.word	0x00000000
        /*0020*/ 	.short	0x0001
        /*0022*/ 	.short	0x0008
        /*0024*/ 	.byte	0x00, 0xf5, 0x21, 0x00


	//----- nvinfo : EIATTR_KPARAM_INFO
	.align		4
.L_79:
        /*0028*/ 	.byte	0x04, 0x17
        /*002a*/ 	.short	(.L_81 - .L_80)
.L_80:
        /*002c*/ 	.word	0x00000000
        /*0030*/ 	.short	0x0000
        /*0032*/ 	.short	0x0000
        /*0034*/ 	.byte	0x00, 0xf5, 0x21, 0x00


	//----- nvinfo : EIATTR_SPARSE_MMA_MASK
	.align		4
.L_81:
        /*0038*/ 	.byte	0x03, 0x50
        /*003a*/ 	.short	0x0000


	//----- nvinfo : EIATTR_MAXREG_COUNT
	.align		4
        /*003c*/ 	.byte	0x03, 0x1b
        /*003e*/ 	.short	0x00ff


	//----- nvinfo : EIATTR_NUM_BARRIERS
	.align		4
        /*0040*/ 	.byte	0x02, 0x4c
        /*0042*/ 	.byte	0x01
	.zero		1


	//----- nvinfo : EIATTR_MERCURY_ISA_VERSION
	.align		4
        /*0044*/ 	.byte	0x03, 0x5f
        /*0046*/ 	.short	0x0101


	//----- nvinfo : EIATTR_VRC_CTA_INIT_COUNT
	.align		4
        /*0048*/ 	.byte	0x02, 0x4a
	.zero		1
	.zero		1


	//----- nvinfo : EIATTR_EXIT_INSTR_OFFSETS
	.align		4
        /*004c*/ 	.byte	0x04, 0x1c
        /*004e*/ 	.short	(.L_83 - .L_82)


	//   ....[0]....
.L_82:
        /*0050*/ 	.word	0x000002c0


	//   ....[1]....
        /*0054*/ 	.word	0x00000340


	//----- nvinfo : EIATTR_CRS_STACK_SIZE
	.align		4
.L_83:
        /*0058*/ 	.byte	0x04, 0x1e
        /*005a*/ 	.short	(.L_85 - .L_84)
.L_84:
        /*005c*/ 	.word	0x00000000


	//----- nvinfo : EIATTR_CBANK_PARAM_SIZE
	.align		4
.L_85:
        /*0060*/ 	.byte	0x03, 0x19
        /*0062*/ 	.short	0x0014


	//----- nvinfo : EIATTR_PARAM_CBANK
	.align		4
        /*0064*/ 	.byte	0x04, 0x0a
        /*0066*/ 	.short	(.L_87 - .L_86)
	.align		4
.L_86:
        /*0068*/ 	.word	index@(.nv.constant0._Z7kernel4PjS_j)
        /*006c*/ 	.short	0x0380
        /*006e*/ 	.short	0x0014


	//----- nvinfo : EIATTR_SW_WAR
	.align		4
.L_87:
        /*0070*/ 	.byte	0x04, 0x36
        /*0072*/ 	.short	(.L_89 - .L_88)
.L_88:
        /*0074*/ 	.word	0x00000008
.L_89:


//--------------------- .nv.info._Z7kernel5PjS_j  --------------------------
	.section	.nv.info._Z7kernel5PjS_j,"",@"SHT_CUDA_INFO"
	.sectionflags	@""
	.align	4


	//----- nvinfo : EIATTR_CUDA_API_VERSION
	.align		4
        /*0000*/ 	.byte	0x04, 0x37
        /*0002*/ 	.short	(.L_91 - .L_90)
.L_90:
        /*0004*/ 	.word	0x00000082


	//----- nvinfo : EIATTR_KPARAM_INFO
	.align		4
.L_91:
        /*0008*/ 	.byte	0x04, 0x17
        /*000a*/ 	.short	(.L_93 - .L_92)
.L_92:
        /*000c*/ 	.word	0x00000000
        /*0010*/ 	.short	0x0002
        /*0012*/ 	.short	0x0010
        /*0014*/ 	.byte	0x00, 0xf0, 0x11, 0x00


	//----- nvinfo : EIATTR_KPARAM_INFO
	.align		4
.L_93:
        /*0018*/ 	.byte	0x04, 0x17
        /*001a*/ 	.short	(.L_95 - .L_94)
.L_94:
        /*001c*/ 	.word	0x00000000
        /*0020*/ 	.short	0x0001
        /*0022*/ 	.short	0x0008
        /*0024*/ 	.byte	0x00, 0xf5, 0x21, 0x00


	//----- nvinfo : EIATTR_KPARAM_INFO
	.align		4
.L_95:
        /*0028*/ 	.byte	0x04, 0x17
        /*002a*/ 	.short	(.L_97 - .L_96)
.L_96:
        /*002c*/ 	.word	0x00000000
        /*0030*/ 	.short	0x0000
        /*0032*/ 	.short	0x0000
        /*0034*/ 	.byte	0x00, 0xf5, 0x21, 0x00


	//----- nvinfo : EIATTR_SPARSE_MMA_MASK
	.align		4
.L_97:
        /*0038*/ 	.byte	0x03, 0x50
        /*003a*/ 	.short	0x0000


	//----- nvinfo : EIATTR_MAXREG_COUNT
	.align		4
        /*003c*/ 	.byte	0x03, 0x1b
        /*003e*/ 	.short	0x00ff


	//----- nvinfo : EIATTR_NUM_BARRIERS
	.align		4
        /*0040*/ 	.byte	0x02, 0x4c
        /*0042*/ 	.byte	0x01
	.zero		1


	//----- nvinfo : EIATTR_MERCURY_ISA_VERSION
	.align		4
        /*0044*/ 	.byte	0x03, 0x5f
        /*0046*/ 	.short	0x0101


	//----- nvinfo : EIATTR_VRC_CTA_INIT_COUNT
	.align		4
        /*0048*/ 	.byte	0x02, 0x4a
	.zero		1
	.zero		1


	//----- nvinfo : EIATTR_EXIT_INSTR_OFFSETS
	.align		4
        /*004c*/ 	.byte	0x04, 0x1c
        /*004e*/ 	.short	(.L_99 - .L_98)


	//   ....[0]....
.L_98:
        /*0050*/ 	.word	0x000002c0


	//   ....[1]....
        /*0054*/ 	.word	0x00000570


	//   ....[2]....
        /*0058*/ 	.word	0x000005f0


	//----- nvinfo : EIATTR_CRS_STACK_SIZE
	.align		4
.L_99:
        /*005c*/ 	.byte	0x04, 0x1e
        /*005e*/ 	.short	(.L_101 - .L_100)
.L_100:
        /*0060*/ 	.word	0x00000000


	//----- nvinfo : EIATTR_CBANK_PARAM_SIZE
	.align		4
.L_101:
        /*0064*/ 	.byte	0x03, 0x19
        /*0066*/ 	.short	0x0014


	//----- nvinfo : EIATTR_PARAM_CBANK
	.align		4
        /*0068*/ 	.byte	0x04, 0x0a
        /*006a*/ 	.short	(.L_103 - .L_102)
	.align		4
.L_102:
        /*006c*/ 	.word	index@(.nv.constant0._Z7kernel5PjS_j)
        /*0070*/ 	.short	0x0380
        /*0072*/ 	.short	0x0014


	//----- nvinfo : EIATTR_SW_WAR
	.align		4
.L_103:
        /*0074*/ 	.byte	0x04, 0x36
        /*0076*/ 	.short	(.L_105 - .L_104)
.L_104:
        /*0078*/ 	.word	0x00000008
.L_105:


//--------------------- .nv.callgraph             --------------------------
	.section	.nv.callgraph,"",@"SHT_CUDA_CALLGRAPH"
	.align	4
	.sectionentsize	8
	.align		4
        /*0000*/ 	.word	0x00000000
	.align		4
        /*0004*/ 	.word	0xffffffff
	.align		4
        /*0008*/ 	.word	0x00000000
	.align		4
        /*000c*/ 	.word	0xfffffffe
	.align		4
        /*0010*/ 	.word	0x00000000
	.align		4
        /*0014*/ 	.word	0xfffffffd
	.align		4
        /*0018*/ 	.word	0x00000000
	.align		4
        /*001c*/ 	.word	0xfffffffc


//--------------------- .text._Z7kernel1PjS_j     --------------------------
	.section	.text._Z7kernel1PjS_j,"ax",@progbits
	.align	128
        .global         _Z7kernel1PjS_j
        .type           _Z7kernel1PjS_j,@function
        .size           _Z7kernel1PjS_j,(.L_x_29 - _Z7kernel1PjS_j)
        .other          _Z7kernel1PjS_j,@"STO_CUDA_ENTRY STV_DEFAULT"
_Z7kernel1PjS_j:
.text._Z7kernel1PjS_j:
[----:B------:R-:W-:Y:S01]  /*0000*/  LDC R1, c[0x0][0x37c] ;  /* 0x0000df00ff017b82 */ /* 0x000fe20000000800 */
[----:B------:R-:W0:Y:S07]  /*0010*/  S2R R7, SR_TID.X ;  /* 0x0000000000077919 */ /* 0x000e2e0000002100 */
[----:B------:R-:W0:Y:S01]  /*0020*/  LDC R9, c[0x0][0x360] ;  /* 0x0000d800ff097b82 */ /* 0x000e220000000800 */
[----:B------:R-:W1:Y:S01]  /*0030*/  LDCU UR6, c[0x0][0x390] ;  /* 0x00007200ff0677ac */ /* 0x000e620008000800 */
[----:B------:R-:W-:Y:S01]  /*0040*/  IMAD.MOV.U32 R0, RZ, RZ, RZ ;  /* 0x000000ffff007224 */ /* 0x000fe200078e00ff */
[----:B------:R-:W0:Y:S01]  /*0050*/  S2R R8, SR_CTAID.X ;  /* 0x0000000000087919 */ /* 0x000e220000002500 */
[----:B------:R-:W2:Y:S01]  /*0060*/  LDCU.64 UR8, c[0x0][0x358] ;  /* 0x00006b00ff0877ac */ /* 0x000ea20008000a00 */
[----:B0-----:R-:W-:-:S05]  /*0070*/  IMAD R5, R8, R9, R7 ;  /* 0x0000000908057224 */ /* 0x001fca00078e0207 */
[----:B-1----:R-:W-:-:S13]  /*0080*/  ISETP.GE.U32.AND P0, PT, R5, UR6, PT ;  /* 0x0000000605007c0c */ /* 0x002fda000bf06070 */
[----:B------:R-:W0:Y:S02]  /*0090*/  @!P0 LDC.64 R2, c[0x0][0x380] ;  /* 0x0000e000ff028b82 */ /* 0x000e240000000a00 */
[----:B0-----:R-:W-:-:S05]  /*00a0*/  @!P0 IMAD.WIDE.U32 R2, R5, 0x4, R2 ;  /* 0x0000000405028825 */ /* 0x001fca00078e0002 */
[----:B--2---:R-:W2:Y:S01]  /*00b0*/  @!P0 LDG.E R0, desc[UR8][R2.64] ;  /* 0x0000000802008981 */ /* 0x004ea2000c1e1900 */
[----:B------:R-:W0:Y:S01]  /*00c0*/  S2UR UR5, SR_CgaCtaId ;  /* 0x00000000000579c3 */ /* 0x000e220000008800 */
[C---:B------:R-:W-:Y:S01]  /*00d0*/  VIADD R4, R7.reuse, 0x1 ;  /* 0x0000000107047836 */ /* 0x040fe20000000000 */
[----:B------:R-:W-:Y:S01]  /*00e0*/  UMOV UR4, 0x400 ;  /* 0x0000040000047882 */ /* 0x000fe20000000000 */
[----:B------:R-:W-:-:S03]  /*00f0*/  ISETP.NE.AND P1, PT, R7, RZ, PT ;  /* 0x000000ff0700720c */ /* 0x000fc60003f25270 */
[----:B------:R-:W-:-:S04]  /*0100*/  ISETP.GE.U32.AND P0, PT, R4, UR6, PT ;  /* 0x0000000604007c0c */ /* 0x000fc8000bf06070 */
[----:B------:R-:W-:Y:S01]  /*0110*/  ISETP.LT.U32.OR P0, PT, R9, 0x2, P0 ;  /* 0x000000020900780c */ /* 0x000fe20000701470 */
[----:B0-----:R-:W-:-:S06]  /*0120*/  ULEA UR4, UR5, UR4, 0x18 ;  /* 0x0000000405047291 */ /* 0x001fcc000f8ec0ff */
[----:B------:R-:W-:-:S05]  /*0130*/  LEA R5, R7, UR4, 0x2 ;  /* 0x0000000407057c11 */ /* 0x000fca000f8e10ff */
[----:B--2---:R0:W-:Y:S01]  /*0140*/  STS [R5], R0 ;  /* 0x0000000005007388 */ /* 0x0041e20000000800 */
[----:B------:R-:W-:Y:S06]  /*0150*/  BAR.SYNC.DEFER_BLOCKING 0x0 ;  /* 0x0000000000007b1d */ /* 0x000fec0000010000 */
[----:B------:R-:W-:Y:S05]  /*0160*/  @P0 BRA `(.L_x_0) ;  /* 0x0000000000400947 */ /* 0x000fea0003800000 */
[----:B------:R-:W1:Y:S01]  /*0170*/  LDC R11, c[0x0][0x390] ;  /* 0x0000e400ff0b7b82 */ /* 0x000e620000000800 */
[----:B0-----:R-:W-:-:S07]  /*0180*/  IMAD.MOV.U32 R0, RZ, RZ, 0x1 ;  /* 0x00000001ff007424 */ /* 0x001fce00078e00ff */
.L_x_1:
[----:B------:R-:W-:Y:S01]  /*0190*/  SHF.L.U32 R0, R0, 0x1, RZ ;  /* 0x0000000100007819 */ /* 0x000fe200000006ff */
[----:B------:R-:W-:Y:S05]  /*01a0*/  WARPSYNC.ALL ;  /* 0x0000000000007948 */ /* 0x000fea0003800000 */
[C---:B------:R-:W-:Y:S01]  /*01b0*/  VIADD R2, R0.reuse, 0xffffffff ;  /* 0xffffffff00027836 */ /* 0x040fe20000000000 */
[----:B------:R-:W-:-:S04]  /*01c0*/  ISETP.LT.U32.AND P2, PT, R0, R9, PT ;  /* 0x000000090000720c */ /* 0x000fc80003f41070 */
[----:B------:R-:W-:-:S13]  /*01d0*/  LOP3.LUT P0, RZ, R2, R7, RZ, 0xc0, !PT ;  /* 0x0000000702ff7212 */ /* 0x000fda000780c0ff */
[----:B------:R-:W-:Y:S01]  /*01e0*/  @!P0 LEA R2, R4, UR4, 0x2 ;  /* 0x0000000404028c11 */ /* 0x000fe2000f8e10ff */
[----:B------:R-:W-:Y:S01]  /*01f0*/  @!P0 LDS R3, [R5] ;  /* 0x0000000005038984 */ /* 0x000fe20000000800 */
[----:B------:R-:W-:-:S04]  /*0200*/  IADD3 R4, PT, PT, R0, R7, RZ ;  /* 0x0000000700047210 */ /* 0x000fc80007ffe0ff */
[----:B------:R-:W0:Y:S02]  /*0210*/  @!P0 LDS R2, [R2] ;  /* 0x0000000002028984 */ /* 0x000e240000000800 */
[----:B0-----:R-:W-:-:S05]  /*0220*/  @!P0 IMAD.IADD R6, R2, 0x1, R3 ;  /* 0x0000000102068824 */ /* 0x001fca00078e0203 */
[----:B------:R2:W-:Y:S01]  /*0230*/  @!P0 STS [R5], R6 ;  /* 0x0000000605008388 */ /* 0x0005e20000000800 */
[----:B------:R-:W-:Y:S01]  /*0240*/  BAR.SYNC.DEFER_BLOCKING 0x0 ;  /* 0x0000000000007b1d */ /* 0x000fe20000010000 */
[----:B-1----:R-:W-:-:S13]  /*0250*/  ISETP.GE.U32.AND P0, PT, R4, R11, PT ;  /* 0x0000000b0400720c */ /* 0x002fda0003f06070 */
[----:B--2---:R-:W-:Y:S05]  /*0260*/  @!P0 BRA P2, `(.L_x_1) ;  /* 0xfffffffc00c88947 */ /* 0x004fea000103ffff */
.L_x_0:
[----:B------:R-:W-:Y:S05]  /*0270*/  @P1 EXIT ;  /* 0x000000000000194d */ /* 0x000fea0003800000 */
[----:B------:R-:W1:Y:S01]  /*0280*/  S2UR UR6, SR_CgaCtaId ;  /* 0x00000000000679c3 */ /* 0x000e620000008800 */
[----:B------:R-:W-:-:S07]  /*0290*/  UMOV UR5, 0x400 ;  /* 0x0000040000057882 */ /* 0x000fce0000000000 */
[----:B------:R-:W2:Y:S01]  /*02a0*/  LDC.64 R2, c[0x0][0x388] ;  /* 0x0000e200ff027b82 */ /* 0x000ea20000000a00 */
[----:B-1----:R-:W-:Y:S01]  /*02b0*/  ULEA UR5, UR6, UR5, 0x18 ;  /* 0x0000000506057291 */ /* 0x002fe2000f8ec0ff */
[----:B--2---:R-:W-:-:S08]  /*02c0*/  IMAD.WIDE.U32 R2, R8, 0x4, R2 ;  /* 0x0000000408027825 */ /* 0x004fd000078e0002 */
[----:B0-----:R-:W0:Y:S04]  /*02d0*/  LDS R5, [UR5] ;  /* 0x00000005ff057984 */ /* 0x001e280008000800 */
[----:B0-----:R-:W-:Y:S01]  /*02e0*/  STG.E desc[UR8][R2.64], R5 ;  /* 0x0000000502007986 */ /* 0x001fe2000c101908 */
[----:B------:R-:W-:Y:S05]  /*02f0*/  EXIT ;  /* 0x000000000000794d */ /* 0x000fea0003800000 */
.L_x_2:
[----:B------:R-:W-:-:S00]  /*0300*/  BRA `(.L_x_2) ;  /* 0xfffffffc00fc7947 */ /* 0x000fc0000383ffff */
[----:B------:R-:W-:-:S00]  /*0310*/  NOP ;  /* 0x0000000000007918 */ /* 0x000fc00000000000 */
        /* <DEDUP_REMOVED lines=14> */
.L_x_29:


//--------------------- .text._Z7kernel2PjS_j     --------------------------
	.section	.text._Z7kernel2PjS_j,"ax",@progbits
	.align	128
        .global         _Z7kernel2PjS_j
        .type           _Z7kernel2PjS_j,@function
        .size           _Z7kernel2PjS_j,(.L_x_30 - _Z7kernel2PjS_j)
        .other          _Z7kernel2PjS_j,@"STO_CUDA_ENTRY STV_DEFAULT"
_Z7kernel2PjS_j:
.text._Z7kernel2PjS_j:
[----:B------:R-:W-:Y:S01]  /*0000*/  LDC R1, c[0x0][0x37c] ;  /* 0x0000df00ff017b82 */ /* 0x000fe20000000800 */
[----:B------:R-:W0:Y:S01]  /*0010*/  S2R R4, SR_TID.X ;  /* 0x0000000000047919 */ /* 0x000e220000002100 */
[----:B------:R-:W0:Y:S01]  /*0020*/  LDCU UR7, c[0x0][0x360] ;  /* 0x00006c00ff0777ac */ /* 0x000e220008000800 */
[----:B------:R-:W-:Y:S01]  /*0030*/  IMAD.MOV.U32 R0, RZ, RZ, RZ ;  /* 0x000000ffff007224 */ /* 0x000fe200078e00ff */
[----:B------:R-:W0:Y:S01]  /*0040*/  S2R R7, SR_CTAID.X ;  /* 0x0000000000077919 */ /* 0x000e220000002500 */
[----:B------:R-:W1:Y:S01]  /*0050*/  LDCU UR4, c[0x0][0x390] ;  /* 0x00007200ff0477ac */ /* 0x000e620008000800 */
[----:B------:R-:W2:Y:S01]  /*0060*/  LDCU.64 UR8, c[0x0][0x358] ;  /* 0x00006b00ff0877ac */ /* 0x000ea20008000a00 */
[----:B0-----:R-:W-:-:S05]  /*0070*/  IMAD R5, R7, UR7, R4 ;  /* 0x0000000707057c24 */ /* 0x001fca000f8e0204 */
[----:B-1----:R-:W-:-:S13]  /*0080*/  ISETP.GE.U32.AND P0, PT, R5, UR4, PT ;  /* 0x0000000405007c0c */ /* 0x002fda000bf06070 */
[----:B------:R-:W0:Y:S02]  /*0090*/  @!P0 LDC.64 R2, c[0x0][0x380] ;  /* 0x0000e000ff028b82 */ /* 0x000e240000000a00 */
[----:B0-----:R-:W-:-:S05]  /*00a0*/  @!P0 IMAD.WIDE.U32 R2, R5, 0x4, R2 ;  /* 0x0000000405028825 */ /* 0x001fca00078e0002 */
[----:B--2---:R-:W2:Y:S01]  /*00b0*/  @!P0 LDG.E R0, desc[UR8][R2.64] ;  /* 0x0000000802008981 */ /* 0x004ea2000c1e1900 */
[----:B------:R-:W0:Y:S01]  /*00c0*/  S2UR UR5, SR_CgaCtaId ;  /* 0x00000000000579c3 */ /* 0x000e220000008800 */
[----:B------:R-:W-:Y:S01]  /*00d0*/  UMOV UR4, 0x400 ;  /* 0x0000040000047882 */ /* 0x000fe20000000000 */
[----:B------:R-:W-:Y:S01]  /*00e0*/  UISETP.GE.U32.AND UP0, UPT, UR7, 0x2, UPT ;  /* 0x000000020700788c */ /* 0x000fe2000bf06070 */
[----:B------:R-:W-:Y:S01]  /*00f0*/  ISETP.NE.AND P1, PT, R4, RZ, PT ;  /* 0x000000ff0400720c */ /* 0x000fe20003f25270 */
[----:B0-----:R-:W-:-:S06]  /*0100*/  ULEA UR4, UR5, UR4, 0x18 ;  /* 0x0000000405047291 */ /* 0x001fcc000f8ec0ff */
[----:B------:R-:W-:-:S05]  /*0110*/  LEA R5, R4, UR4, 0x2 ;  /* 0x0000000404057c11 */ /* 0x000fca000f8e10ff */
[----:B--2---:R0:W-:Y:S01]  /*0120*/  STS [R5], R0 ;  /* 0x0000000005007388 */ /* 0x0041e20000000800 */
[----:B------:R-:W-:Y:S06]  /*0130*/  BAR.SYNC.DEFER_BLOCKING 0x0 ;  /* 0x0000000000007b1d */ /* 0x000fec0000010000 */
[----:B------:R-:W-:Y:S05]  /*0140*/  BRA.U !UP0, `(.L_x_3) ;  /* 0x00000001083c7547 */ /* 0x000fea000b800000 */
[----:B------:R-:W-:-:S05]  /*0150*/  UMOV UR5, 0x1 ;  /* 0x0000000100057882 */ /* 0x000fca0000000000 */
.L_x_4:
[----:B------:R-:W-:-:S04]  /*0160*/  USHF.L.U32 UR6, UR5, 0x1, URZ ;  /* 0x0000000105067899 */ /* 0x000fc800080006ff */
[----:B------:R-:W-:Y:S02]  /*0170*/  UISETP.GE.U32.AND UP0, UPT, UR6, UR7, UPT ;  /* 0x000000070600728c */ /* 0x000fe4000bf06070 */
[----:B-1----:R-:W-:-:S05]  /*0180*/  IMAD R2, R4, UR6, RZ ;  /* 0x0000000604027c24 */ /* 0x002fca000f8e02ff */
[----:B------:R-:W-:-:S13]  /*0190*/  ISETP.GE.U32.AND P0, PT, R2, UR7, PT ;  /* 0x0000000702007c0c */ /* 0x000fda000bf06070 */
[C---:B0-----:R-:W-:Y:S01]  /*01a0*/  @!P0 IADD3 R0, PT, PT, R2.reuse, UR5, RZ ;  /* 0x0000000502008c10 */ /* 0x041fe2000fffe0ff */
[----:B------:R-:W-:Y:S01]  /*01b0*/  UMOV UR5, UR6 ;  /* 0x0000000600057c82 */ /* 0x000fe20008000000 */
[----:B------:R-:W-:Y:S02]  /*01c0*/  @!P0 LEA R2, R2, UR4, 0x2 ;  /* 0x0000000402028c11 */ /* 0x000fe4000f8e10ff */
[----:B------:R-:W-:-:S03]  /*01d0*/  @!P0 LEA R0, R0, UR4, 0x2 ;  /* 0x0000000400008c11 */ /* 0x000fc6000f8e10ff */
[----:B------:R-:W-:Y:S04]  /*01e0*/  @!P0 LDS R3, [R2] ;  /* 0x0000000002038984 */ /* 0x000fe80000000800 */
[----:B------:R-:W0:Y:S02]  /*01f0*/  @!P0 LDS R0, [R0] ;  /* 0x0000000000008984 */ /* 0x000e240000000800 */
[----:B0-----:R-:W-:-:S05]  /*0200*/  @!P0 IMAD.IADD R3, R0, 0x1, R3 ;  /* 0x0000000100038824 */ /* 0x001fca00078e0203 */
[----:B------:R1:W-:Y:S01]  /*0210*/  @!P0 STS [R2], R3 ;  /* 0x0000000302008388 */ /* 0x0003e20000000800 */
[----:B------:R-:W-:Y:S06]  /*0220*/  BAR.SYNC.DEFER_BLOCKING 0x0 ;  /* 0x0000000000007b1d */ /* 0x000fec0000010000 */
[----:B------:R-:W-:Y:S05]  /*0230*/  BRA.U !UP0, `(.L_x_4) ;  /* 0xfffffffd08c87547 */ /* 0x000fea000b83ffff */
.L_x_3:
[----:B------:R-:W-:Y:S05]  /*0240*/  @P1 EXIT ;  /* 0x000000000000194d */ /* 0x000fea0003800000 */
[----:B------:R-:W2:Y:S01]  /*0250*/  S2UR UR5, SR_CgaCtaId ;  /* 0x00000000000579c3 */ /* 0x000ea20000008800 */
[----:B------:R-:W-:-:S07]  /*0260*/  UMOV UR4, 0x400 ;  /* 0x0000040000047882 */ /* 0x000fce0000000000 */
[----:B-1----:R-:W1:Y:S01]  /*0270*/  LDC.64 R2, c[0x0][0x388] ;  /* 0x0000e200ff027b82 */ /* 0x002e620000000a00 */
[----:B--2---:R-:W-:Y:S01]  /*0280*/  ULEA UR4, UR5, UR4, 0x18 ;  /* 0x0000000405047291 */ /* 0x004fe2000f8ec0ff */
[----:B-1----:R-:W-:-:S08]  /*0290*/  IMAD.WIDE.U32 R2, R7, 0x4, R2 ;  /* 0x0000000407027825 */ /* 0x002fd000078e0002 */
[----:B0-----:R-:W0:Y:S04]  /*02a0*/  LDS R5, [UR4] ;  /* 0x00000004ff057984 */ /* 0x001e280008000800 */
[----:B0-----:R-:W-:Y:S01]  /*02b0*/  STG.E desc[UR8][R2.64], R5 ;  /* 0x0000000502007986 */ /* 0x001fe2000c101908 */
[----:B------:R-:W-:Y:S05]  /*02c0*/  EXIT ;  /* 0x000000000000794d */ /* 0x000fea0003800000 */
.L_x_5:
        /* <DEDUP_REMOVED lines=11> */
.L_x_30:


//--------------------- .text._Z7kernel3PjS_j     --------------------------
	.section	.text._Z7kernel3PjS_j,"ax",@progbits
	.align	128
        .global         _Z7kernel3PjS_j
        .type           _Z7kernel3PjS_j,@function
        .size           _Z7kernel3PjS_j,(.L_x_31 - _Z7kernel3PjS_j)
        .other          _Z7kernel3PjS_j,@"STO_CUDA_ENTRY STV_DEFAULT"
_Z7kernel3PjS_j:
.text._Z7kernel3PjS_j:
        /* <DEDUP_REMOVED lines=13> */
[----:B------:R-:W-:Y:S01]  /*00d0*/  IMAD.U32 R0, RZ, RZ, UR8 ;  /* 0x00000008ff007e24 */ /* 0x000fe2000f8e00ff */
[----:B------:R-:W-:Y:S01]  /*00e0*/  UMOV UR4, 0x400 ;  /* 0x0000040000047882 */ /* 0x000fe20000000000 */
[----:B------:R-:W-:-:S03]  /*00f0*/  ISETP.NE.AND P0, PT, R6, RZ, PT ;  /* 0x000000ff0600720c */ /* 0x000fc60003f05270 */
[----:B------:R-:W-:Y:S01]  /*0100*/  ISETP.GE.U32.AND P1, PT, R0, 0x2, PT ;  /* 0x000000020000780c */ /* 0x000fe20003f26070 */
[----:B0-----:R-:W-:-:S06]  /*0110*/  ULEA UR4, UR5, UR4, 0x18 ;  /* 0x0000000405047291 */ /* 0x001fcc000f8ec0ff */
[----:B------:R-:W-:-:S05]  /*0120*/  LEA R5, R6, UR4, 0x2 ;  /* 0x0000000406057c11 */ /* 0x000fca000f8e10ff */
[----:B--2---:R0:W-:Y:S01]  /*0130*/  STS [R5], R4 ;  /* 0x0000000405007388 */ /* 0x0041e20000000800 */
[----:B------:R-:W-:Y:S06]  /*0140*/  BAR.SYNC.DEFER_BLOCKING 0x0 ;  /* 0x0000000000007b1d */ /* 0x000fec0000010000 */
[----:B------:R-:W-:Y:S05]  /*0150*/  @!P1 BRA `(.L_x_6) ;  /* 0x00000000002c9947 */ /* 0x000fea0003800000 */
.L_x_7:
[----:B------:R-:W-:-:S04]  /*0160*/  SHF.R.U32.HI R8, RZ, 0x1, R0 ;  /* 0x00000001ff087819 */ /* 0x000fc80000011600 */
[----:B------:R-:W-:-:S13]  /*0170*/  ISETP.GE.U32.AND P1, PT, R6, R8, PT ;  /* 0x000000080600720c */ /* 0x000fda0003f26070 */
[----:B------:R-:W-:Y:S01]  /*0180*/  @!P1 LEA R2, R8, R5, 0x2 ;  /* 0x0000000508029211 */ /* 0x000fe200078e10ff */
[----:B------:R-:W-:Y:S05]  /*0190*/  @!P1 LDS R3, [R5] ;  /* 0x0000000005039984 */ /* 0x000fea0000000800 */
[----:B------:R-:W0:Y:S02]  /*01a0*/  @!P1 LDS R2, [R2] ;  /* 0x0000000002029984 */ /* 0x000e240000000800 */
[----:B0-----:R-:W-:-:S05]  /*01b0*/  @!P1 IMAD.IADD R4, R2, 0x1, R3 ;  /* 0x0000000102049824 */ /* 0x001fca00078e0203 */
[----:B------:R1:W-:Y:S01]  /*01c0*/  @!P1 STS [R5], R4 ;  /* 0x0000000405009388 */ /* 0x0003e20000000800 */
[----:B------:R-:W-:Y:S01]  /*01d0*/  BAR.SYNC.DEFER_BLOCKING 0x0 ;  /* 0x0000000000007b1d */ /* 0x000fe20000010000 */
[----:B------:R-:W-:Y:S02]  /*01e0*/  ISETP.GT.U32.AND P1, PT, R0, 0x3, PT ;  /* 0x000000030000780c */ /* 0x000fe40003f24070 */
[----:B------:R-:W-:-:S11]  /*01f0*/  MOV R0, R8 ;  /* 0x0000000800007202 */ /* 0x000fd60000000f00 */
[----:B-1----:R-:W-:Y:S05]  /*0200*/  @P1 BRA `(.L_x_7) ;  /* 0xfffffffc00d41947 */ /* 0x002fea000383ffff */
.L_x_6:
        /* <DEDUP_REMOVED lines=9> */
.L_x_8:
        /* <DEDUP_REMOVED lines=14> */
.L_x_31:


//--------------------- .text._Z7kernel4PjS_j     --------------------------
	.section	.text._Z7kernel4PjS_j,"ax",@progbits
	.align	128
        .global         _Z7kernel4PjS_j
        .type           _Z7kernel4PjS_j,@function
        .size           _Z7kernel4PjS_j,(.L_x_32 - _Z7kernel4PjS_j)
        .other          _Z7kernel4PjS_j,@"STO_CUDA_ENTRY STV_DEFAULT"
_Z7kernel4PjS_j:
.text._Z7kernel4PjS_j:
[----:B------:R-:W-:Y:S01]  /*0000*/  LDC R1, c[0x0][0x37c] ;  /* 0x0000df00ff017b82 */ /* 0x000fe20000000800 */
[----:B------:R-:W0:Y:S07]  /*0010*/  S2R R11, SR_CTAID.X ;  /* 0x00000000000b7919 */ /* 0x000e2e0000002500 */
[----:B------:R-:W1:Y:S01]  /*0020*/  S2UR UR5, SR_CgaCtaId ;  /* 0x00000000000579c3 */ /* 0x000e620000008800 */
[----:B------:R-:W2:Y:S01]  /*0030*/  LDCU UR6, c[0x0][0x360] ;  /* 0x00006c00ff0677ac */ /* 0x000ea20008000800 */
[----:B------:R-:W-:Y:S01]  /*0040*/  BSSY.RECONVERGENT B0, `(.L_x_9) ;  /* 0x000001a000007945 */ /* 0x000fe20003800200 */
[----:B------:R-:W3:Y:S01]  /*0050*/  S2R R9, SR_TID.X ;  /* 0x0000000000097919 */ /* 0x000ee20000002100 */
[----:B------:R-:W4:Y:S01]  /*0060*/  LDCU UR7, c[0x0][0x390] ;  /* 0x00007200ff0777ac */ /* 0x000f220008000800 */
[----:B------:R-:W-:Y:S01]  /*0070*/  UMOV UR4, 0x400 ;  /* 0x0000040000047882 */ /* 0x000fe20000000000 */
[----:B--2---:R-:W-:Y:S01]  /*0080*/  IMAD.U32 R6, RZ, RZ, UR6 ;  /* 0x00000006ff067e24 */ /* 0x004fe2000f8e00ff */
[----:B-1----:R-:W-:-:S04]  /*0090*/  ULEA UR4, UR5, UR4, 0x18 ;  /* 0x0000000405047291 */ /* 0x002fc8000f8ec0ff */
[----:B------:R-:W-:Y:S01]  /*00a0*/  ISETP.GE.U32.AND P1, PT, R6, 0x2, PT ;  /* 0x000000020600780c */ /* 0x000fe20003f26070 */
[----:B0-----:R-:W-:-:S04]  /*00b0*/  IMAD R0, R11, UR6, RZ ;  /* 0x000000060b007c24 */ /* 0x001fc8000f8e02ff */
[----:B---3--:R-:W-:Y:S01]  /*00c0*/  IMAD R3, R0, 0x2, R9 ;  /* 0x0000000200037824 */ /* 0x008fe200078e0209 */
[C---:B------:R-:W-:Y:S02]  /*00d0*/  LEA R0, R9.reuse, UR4, 0x2 ;  /* 0x0000000409007c11 */ /* 0x040fe4000f8e10ff */
[----:B------:R-:W-:Y:S02]  /*00e0*/  ISETP.NE.AND P0, PT, R9, RZ, PT ;  /* 0x000000ff0900720c */ /* 0x000fe40003f05270 */
[----:B----4-:R-:W-:Y:S01]  /*00f0*/  ISETP.GE.U32.AND P2, PT, R3, UR7, PT ;  /* 0x0000000703007c0c */ /* 0x010fe2000bf46070 */
[----:B------:R0:W-:Y:S01]  /*0100*/  STS [R0], RZ ;  /* 0x000000ff00007388 */ /* 0x0001e20000000800 */
[----:B------:R-:W1:Y:S11]  /*0110*/  LDCU.64 UR6, c[0x0][0x358] ;  /* 0x00006b00ff0677ac */ /* 0x000e760008000a00 */
[----:B0-----:R-:W-:Y:S05]  /*0120*/  @P2 BRA `(.L_x_10) ;  /* 0x00000000002c2947 */ /* 0x001fea0003800000 */
[----:B------:R-:W0:Y:S08]  /*0130*/  LDC R2, c[0x0][0x370] ;  /* 0x0000dc00ff027b82 */ /* 0x000e300000000800 */
[----:B------:R-:W2:Y:S01]  /*0140*/  LDC.64 R4, c[0x0][0x380] ;  /* 0x0000e000ff047b82 */ /* 0x000ea20000000a00 */
[----:B0-----:R-:W-:-:S13]  /*0150*/  ISETP.GE.U32.AND P2, PT, R2, 0x2, PT ;  /* 0x000000020200780c */ /* 0x001fda0003f46070 */
[C---:B------:R-:W-:Y:S01]  /*0160*/  @P2 IADD3 R7, PT, PT, R3.reuse, R6, RZ ;  /* 0x0000000603072210 */ /* 0x040fe20007ffe0ff */
[----:B--2---:R-:W-:-:S04]  /*0170*/  IMAD.WIDE.U32 R2, R3, 0x4, R4 ;  /* 0x0000000403027825 */ /* 0x004fc800078e0004 */
[----:B------:R-:W-:Y:S02]  /*0180*/  @P2 IMAD.WIDE.U32 R4, R7, 0x4, R4 ;  /* 0x0000000407042825 */ /* 0x000fe400078e0004 */
[----:B-1----:R-:W2:Y:S04]  /*0190*/  LDG.E R3, desc[UR6][R2.64] ;  /* 0x0000000602037981 */ /* 0x002ea8000c1e1900 */
[----:B------:R-:W2:Y:S02]  /*01a0*/  @P2 LDG.E R4, desc[UR6][R4.64] ;  /* 0x0000000604042981 */ /* 0x000ea4000c1e1900 */
[----:B--2---:R-:W-:-:S05]  /*01b0*/  @P2 IMAD.IADD R7, R3, 0x1, R4 ;  /* 0x0000000103072824 */ /* 0x004fca00078e0204 */
[----:B------:R0:W-:Y:S04]  /*01c0*/  @P2 STS [R0], R7 ;  /* 0x0000000700002388 */ /* 0x0001e80000000800 */
[----:B------:R0:W-:Y:S02]  /*01d0*/  @!P2 STS [R0], R3 ;  /* 0x000000030000a388 */ /* 0x0001e40000000800 */
.L_x_10:
[----:B-1----:R-:W-:Y:S05]  /*01e0*/  BSYNC.RECONVERGENT B0 ;  /* 0x0000000000007941 */ /* 0x002fea0003800200 */
.L_x_9:
[----:B------:R-:W-:Y:S06]  /*01f0*/  BAR.SYNC.DEFER_BLOCKING 0x0 ;  /* 0x0000000000007b1d */ /* 0x000fec0000010000 */
[----:B------:R-:W-:Y:S05]  /*0200*/  @!P1 BRA `(.L_x_11) ;  /* 0x00000000002c9947 */ /* 0x000fea0003800000 */
.L_x_12:
[----:B------:R-:W-:-:S04]  /*0210*/  SHF.R.U32.HI R4, RZ, 0x1, R6 ;  /* 0x00000001ff047819 */ /* 0x000fc80000011606 */
[----:B------:R-:W-:-:S13]  /*0220*/  ISETP.GE.U32.AND P1, PT, R9, R4, PT ;  /* 0x000000040900720c */ /* 0x000fda0003f26070 */
[----:B------:R-:W-:Y:S01]  /*0230*/  @!P1 LEA R2, R4, R0, 0x2 ;  /* 0x0000000004029211 */ /* 0x000fe200078e10ff */
[----:B0-----:R-:W-:Y:S05]  /*0240*/  @!P1 LDS R3, [R0] ;  /* 0x0000000000039984 */ /* 0x001fea0000000800 */
[----:B------:R-:W0:Y:S02]  /*0250*/  @!P1 LDS R2, [R2] ;  /* 0x0000000002029984 */ /* 0x000e240000000800 */
[----:B0-----:R-:W-:-:S05]  /*0260*/  @!P1 IMAD.IADD R3, R2, 0x1, R3 ;  /* 0x0000000102039824 */ /* 0x001fca00078e0203 */
[----:B------:R1:W-:Y:S01]  /*0270*/  @!P1 STS [R0], R3 ;  /* 0x0000000300009388 */ /* 0x0003e20000000800 */
[----:B------:R-:W-:Y:S01]  /*0280*/  BAR.SYNC.DEFER_BLOCKING 0x0 ;  /* 0x0000000000007b1d */ /* 0x000fe20000010000 */
[----:B------:R-:W-:Y:S02]  /*0290*/  ISETP.GT.U32.AND P1, PT, R6, 0x3, PT ;  /* 0x000000030600780c */ /* 0x000fe40003f24070 */
[----:B------:R-:W-:-:S11]  /*02a0*/  MOV R6, R4 ;  /* 0x0000000400067202 */ /* 0x000fd60000000f00 */
[----:B-1----:R-:W-:Y:S05]  /*02b0*/  @P1 BRA `(.L_x_12) ;  /* 0xfffffffc00d41947 */ /* 0x002fea000383ffff */
.L_x_11:
[----:B------:R-:W-:Y:S05]  /*02c0*/  @P0 EXIT ;  /* 0x000000000000094d */ /* 0x000fea0003800000 */
[----:B------:R-:W1:Y:S01]  /*02d0*/  S2UR UR5, SR_CgaCtaId ;  /* 0x00000000000579c3 */ /* 0x000e620000008800 */
[----:B------:R-:W-:-:S07]  /*02e0*/  UMOV UR4, 0x400 ;  /* 0x0000040000047882 */ /* 0x000fce0000000000 */
[----:B0-----:R-:W0:Y:S01]  /*02f0*/  LDC.64 R2, c[0x0][0x388] ;  /* 0x0000e200ff027b82 */ /* 0x001e220000000a00 */
[----:B-1----:R-:W-:Y:S01]  /*0300*/  ULEA UR4, UR5, UR4, 0x18 ;  /* 0x0000000405047291 */ /* 0x002fe2000f8ec0ff */
[----:B0-----:R-:W-:-:S08]  /*0310*/  IMAD.WIDE.U32 R2, R11, 0x4, R2 ;  /* 0x000000040b027825 */ /* 0x001fd000078e0002 */
[----:B------:R-:W0:Y:S04]  /*0320*/  LDS R5, [UR4] ;  /* 0x00000004ff057984 */ /* 0x000e280008000800 */
[----:B0-----:R-:W-:Y:S01]  /*0330*/  STG.E desc[UR6][R2.64], R5 ;  /* 0x0000000502007986 */ /* 0x001fe2000c101906 */
[----:B------:R-:W-:Y:S05]  /*0340*/  EXIT ;  /* 0x000000000000794d */ /* 0x000fea0003800000 */
.L_x_13:
        /* <DEDUP_REMOVED lines=11> */
.L_x_32:


//--------------------- .text._Z7kernel5PjS_j     --------------------------
	.section	.text._Z7kernel5PjS_j,"ax",@progbits
	.align	128
        .global         _Z7kernel5PjS_j
        .type           _Z7kernel5PjS_j,@function
        .size           _Z7kernel5PjS_j,(.L_x_33 - _Z7kernel5PjS_j)
        .other          _Z7kernel5PjS_j,@"STO_CUDA_ENTRY STV_DEFAULT"
_Z7kernel5PjS_j:
.text._Z7kernel5PjS_j:
        /* <DEDUP_REMOVED lines=14> */
[----:B------:R-:W-:Y:S02]  /*00e0*/  ISETP.GT.U32.AND P0, PT, R2, 0x1f, PT ;  /* 0x0000001f0200780c */ /* 0x000fe40003f04070 */
[----:B----4-:R-:W-:Y:S01]  /*00f0*/  ISETP.GE.U32.AND P2, PT, R5, UR7, PT ;  /* 0x0000000705007c0c */ /* 0x010fe2000bf46070 */
[----:B------:R0:W-:Y:S01]  /*0100*/  STS [R3], RZ ;  /* 0x000000ff03007388 */ /* 0x0001e20000000800 */
[----:B------:R-:W1:Y:S11]  /*0110*/  LDCU.64 UR6, c[0x0][0x358] ;  /* 0x00006b00ff0677ac */ /* 0x000e760008000a00 */
[----:B0-----:R-:W-:Y:S05]  /*0120*/  @P2 BRA `(.L_x_15) ;  /* 0x00000000002c2947 */ /* 0x001fea0003800000 */
[----:B------:R-:W0:Y:S08]  /*0130*/  LDC R4, c[0x0][0x370] ;  /* 0x0000dc00ff047b82 */ /* 0x000e300000000800 */
[----:B------:R-:W2:Y:S01]  /*0140*/  LDC.64 R6, c[0x0][0x380] ;  /* 0x0000e000ff067b82 */ /* 0x000ea20000000a00 */
[----:B0-----:R-:W-:-:S13]  /*0150*/  ISETP.GE.U32.AND P2, PT, R4, 0x2, PT ;  /* 0x000000020400780c */ /* 0x001fda0003f46070 */
[C---:B------:R-:W-:Y:S02]  /*0160*/  @P2 IMAD.IADD R9, R5.reuse, 0x1, R8 ;  /* 0x0000000105092824 */ /* 0x040fe400078e0208 */
[----:B--2---:R-:W-:-:S04]  /*0170*/  IMAD.WIDE.U32 R4, R5, 0x4, R6 ;  /* 0x0000000405047825 */ /* 0x004fc800078e0006 */
[----:B------:R-:W-:Y:S02]  /*0180*/  @P2 IMAD.WIDE.U32 R6, R9, 0x4, R6 ;  /* 0x0000000409062825 */ /* 0x000fe400078e0006 */
[----:B-1----:R-:W2:Y:S04]  /*0190*/  LDG.E R4, desc[UR6][R4.64] ;  /* 0x0000000604047981 */ /* 0x002ea8000c1e1900 */
[----:B------:R-:W2:Y:S02]  /*01a0*/  @P2 LDG.E R7, desc[UR6][R6.64] ;  /* 0x0000000606072981 */ /* 0x000ea4000c1e1900 */
[----:B--2---:R-:W-:-:S05]  /*01b0*/  @P2 IMAD.IADD R10, R4, 0x1, R7 ;  /* 0x00000001040a2824 */ /* 0x004fca00078e0207 */
[----:B------:R0:W-:Y:S04]  /*01c0*/  @P2 STS [R3], R10 ;  /* 0x0000000a03002388 */ /* 0x0001e80000000800 */
[----:B------:R0:W-:Y:S02]  /*01d0*/  @!P2 STS [R3], R4 ;  /* 0x000000040300a388 */ /* 0x0001e40000000800 */
.L_x_15:
[----:B-1----:R-:W-:Y:S05]  /*01e0*/  BSYNC.RECONVERGENT B0 ;  /* 0x0000000000007941 */ /* 0x002fea0003800200 */
.L_x_14:
[----:B------:R-:W-:Y:S06]  /*01f0*/  BAR.SYNC.DEFER_BLOCKING 0x0 ;  /* 0x0000000000007b1d */ /* 0x000fec0000010000 */
[----:B------:R-:W-:Y:S05]  /*0200*/  @!P1 BRA `(.L_x_16) ;  /* 0x00000000002c9947 */ /* 0x000fea0003800000 */
.L_x_17:
[----:B------:R-:W-:-:S04]  /*0210*/  SHF.R.U32.HI R7, RZ, 0x1, R8 ;  /* 0x00000001ff077819 */ /* 0x000fc80000011608 */
[----:B------:R-:W-:-:S13]  /*0220*/  ISETP.GE.U32.AND P1, PT, R2, R7, PT ;  /* 0x000000070200720c */ /* 0x000fda0003f26070 */
[----:B0-----:R-:W-:Y:S01]  /*0230*/  @!P1 IMAD R4, R7, 0x4, R3 ;  /* 0x0000000407049824 */ /* 0x001fe200078e0203 */
        /* <DEDUP_REMOVED lines=8> */
.L_x_16:
[----:B------:R-:W-:Y:S05]  /*02c0*/  @P0 EXIT ;  /* 0x000000000000094d */ /* 0x000fea0003800000 */
[----:B------:R-:W1:Y:S02]  /*02d0*/  LDC R6, c[0x0][0x390] ;  /* 0x0000e400ff067b82 */ /* 0x000e640000000800 */
[----:B-1----:R-:W-:-:S13]  /*02e0*/  ISETP.GE.U32.AND P0, PT, R6, 0x21, PT ;  /* 0x000000210600780c */ /* 0x002fda0003f06070 */
[----:B0-----:R-:W-:Y:S04]  /*02f0*/  @P0 LDS R4, [R3+0x80] ;  /* 0x0000800003040984 */ /* 0x001fe80000000800 */
[----:B------:R-:W0:Y:S02]  /*0300*/  @P0 LDS R5, [R3] ;  /* 0x0000000003050984 */ /* 0x000e240000000800 */
[----:B0-----:R-:W-:-:S05]  /*0310*/  @P0 IMAD.IADD R4, R4, 0x1, R5 ;  /* 0x0000000104040824 */ /* 0x001fca00078e0205 */
[----:B------:R0:W-:Y:S01]  /*0320*/  @P0 STS [R3], R4 ;  /* 0x0000000403000388 */ /* 0x0001e20000000800 */
[----:B------:R-:W-:Y:S05]  /*0330*/  @P0 BRA `(.L_x_18) ;  /* 0x0000000000080947 */ /* 0x000fea0003800000 */
[----:B------:R-:W-:-:S13]  /*0340*/  ISETP.GE.U32.AND P0, PT, R6, 0x11, PT ;  /* 0x000000110600780c */ /* 0x000fda0003f06070 */
[----:B------:R-:W-:Y:S05]  /*0350*/  @!P0 BRA `(.L_x_19) ;  /* 0x0000000000148947 */ /* 0x000fea0003800000 */
.L_x_18:
[----:B0-----:R-:W-:Y:S04]  /*0360*/  LDS R4, [R3+0x40] ;  /* 0x0000400003047984 */ /* 0x001fe80000000800 */
[----:B------:R-:W0:Y:S02]  /*0370*/  LDS R5, [R3] ;  /* 0x0000000003057984 */ /* 0x000e240000000800 */
[----:B0-----:R-:W-:-:S05]  /*0380*/  IMAD.IADD R4, R4, 0x1, R5 ;  /* 0x0000000104047824 */ /* 0x001fca00078e0205 */
[----:B------:R0:W-:Y:S01]  /*0390*/  STS [R3], R4 ;  /* 0x0000000403007388 */ /* 0x0001e20000000800 */
[----:B------:R-:W-:Y:S05]  /*03a0*/  BRA `(.L_x_20) ;  /* 0x0000000000087947 */ /* 0x000fea0003800000 */
.L_x_19:
[----:B------:R-:W-:-:S13]  /*03b0*/  ISETP.GE.U32.AND P0, PT, R6, 0x9, PT ;  /* 0x000000090600780c */ /* 0x000fda0003f06070 */
[----:B------:R-:W-:Y:S05]  /*03c0*/  @!P0 BRA `(.L_x_21) ;  /* 0x0000000000148947 */ /* 0x000fea0003800000 */
.L_x_20:
[----:B0-----:R-:W-:Y:S04]  /*03d0*/  LDS R4, [R3+0x20] ;  /* 0x0000200003047984 */ /* 0x001fe80000000800 */
[----:B------:R-:W0:Y:S02]  /*03e0*/  LDS R5, [R3] ;  /* 0x0000000003057984 */ /* 0x000e240000000800 */
[----:B0-----:R-:W-:-:S05]  /*03f0*/  IMAD.IADD R4, R4, 0x1, R5 ;  /* 0x0000000104047824 */ /* 0x001fca00078e0205 */
[----:B------:R0:W-:Y:S01]  /*0400*/  STS [R3], R4 ;  /* 0x0000000403007388 */ /* 0x0001e20000000800 */
[----:B------:R-:W-:Y:S05]  /*0410*/  BRA `(.L_x_22) ;  /* 0x0000000000087947 */ /* 0x000fea0003800000 */
.L_x_21:
[----:B------:R-:W-:-:S13]  /*0420*/  ISETP.GE.U32.AND P0, PT, R6, 0x5, PT ;  /* 0x000000050600780c */ /* 0x000fda0003f06070 */
[----:B------:R-:W-:Y:S05]  /*0430*/  @!P0 BRA `(.L_x_23) ;  /* 0x0000000000148947 */ /* 0x000fea0003800000 */
.L_x_22:
[----:B0-----:R-:W-:Y:S04]  /*0440*/  LDS R4, [R3+0x10] ;  /* 0x0000100003047984 */ /* 0x001fe80000000800 */
[----:B------:R-:W0:Y:S02]  /*0450*/  LDS R5, [R3] ;  /* 0x0000000003057984 */ /* 0x000e240000000800 */
[----:B0-----:R-:W-:-:S05]  /*0460*/  IADD3 R4, PT, PT, R4, R5, RZ ;  /* 0x0000000504047210 */ /* 0x001fca0007ffe0ff */
[----:B------:R0:W-:Y:S01]  /*0470*/  STS [R3], R4 ;  /* 0x0000000403007388 */ /* 0x0001e20000000800 */
[----:B------:R-:W-:Y:S05]  /*0480*/  BRA `(.L_x_24) ;  /* 0x0000000000087947 */ /* 0x000fea0003800000 */
.L_x_23:
[----:B------:R-:W-:-:S13]  /*0490*/  ISETP.GE.U32.AND P0, PT, R6, 0x3, PT ;  /* 0x000000030600780c */ /* 0x000fda0003f06070 */
[----:B------:R-:W-:Y:S05]  /*04a0*/  @!P0 BRA `(.L_x_25) ;  /* 0x0000000000148947 */ /* 0x000fea0003800000 */
.L_x_24:
[----:B0-----:R-:W-:Y:S04]  /*04b0*/  LDS R4, [R3+0x8] ;  /* 0x0000080003047984 */ /* 0x001fe80000000800 */
[----:B------:R-:W0:Y:S02]  /*04c0*/  LDS R5, [R3] ;  /* 0x0000000003057984 */ /* 0x000e240000000800 */
[----:B0-----:R-:W-:-:S05]  /*04d0*/  IMAD.IADD R4, R4, 0x1, R5 ;  /* 0x0000000104047824 */ /* 0x001fca00078e0205 */
[----:B------:R0:W-:Y:S01]  /*04e0*/  STS [R3], R4 ;  /* 0x0000000403007388 */ /* 0x0001e20000000800 */
[----:B------:R-:W-:Y:S05]  /*04f0*/  BRA `(.L_x_26) ;  /* 0x0000000000087947 */ /* 0x000fea0003800000 */
.L_x_25:
[----:B------:R-:W-:-:S13]  /*0500*/  ISETP.NE.AND P0, PT, R6, 0x2, PT ;  /* 0x000000020600780c */ /* 0x000fda0003f05270 */
[----:B------:R-:W-:Y:S05]  /*0510*/  @P0 BRA `(.L_x_27) ;  /* 0x0000000000100947 */ /* 0x000fea0003800000 */
.L_x_26:
[----:B0-----:R-:W-:Y:S04]  /*0520*/  LDS R4, [R3+0x4] ;  /* 0x0000040003047984 */ /* 0x001fe80000000800 */
[----:B------:R-:W0:Y:S02]  /*0530*/  LDS R5, [R3] ;  /* 0x0000000003057984 */ /* 0x000e240000000800 */
[----:B0-----:R-:W-:-:S05]  /*0540*/  IMAD.IADD R4, R4, 0x1, R5 ;  /* 0x0000000104047824 */ /* 0x001fca00078e0205 */
[----:B------:R1:W-:Y:S02]  /*0550*/  STS [R3], R4 ;  /* 0x0000000403007388 */ /* 0x0003e40000000800 */
.L_x_27:
[----:B------:R-:W-:-:S13]  /*0560*/  ISETP.NE.AND P0, PT, R2, RZ, PT ;  /* 0x000000ff0200720c */ /* 0x000fda0003f05270 */
[----:B------:R-:W-:Y:S05]  /*0570*/  @P0 EXIT ;  /* 0x000000000000094d */ /* 0x000fea0003800000 */
[----:B------:R-:W2:Y:S01]  /*0580*/  S2UR UR5, SR_CgaCtaId ;  /* 0x00000000000579c3 */ /* 0x000ea20000008800 */
[----:B------:R-:W-:-:S07]  /*0590*/  UMOV UR4, 0x400 ;  /* 0x0000040000047882 */ /* 0x000fce0000000000 */
[----:B01----:R-:W0:Y:S01]  /*05a0*/  LDC.64 R2, c[0x0][0x388] ;  /* 0x0000e200ff027b82 */ /* 0x003e220000000a00 */
[----:B--2---:R-:W-:Y:S01]  /*05b0*/  ULEA UR4, UR5, UR4, 0x18 ;  /* 0x0000000405047291 */ /* 0x004fe2000f8ec0ff */
[----:B0-----:R-:W-:-:S08]  /*05c0*/  IMAD.WIDE.U32 R2, R0, 0x4, R2 ;  /* 0x0000000400027825 */ /* 0x001fd000078e0002 */
[----:B------:R-:W0:Y:S04]  /*05d0*/  LDS R5, [UR4] ;  /* 0x00000004ff057984 */ /* 0x000e280008000800 */
[----:B0-----:R-:W-:Y:S01]  /*05e0*/  STG.E desc[UR6][R2.64], R5 ;  /* 0x0000000502007986 */ /* 0x001fe2000c101906 */
[----:B------:R-:W-:Y:S05]  /*05f0*/  EXIT ;  /* 0x000000000000794d */ /* 0x000fea0003800000 */
.L_x_28:
        /* <DEDUP_REMOVED lines=16> */
.L_x_33:


//--------------------- .nv.shared._Z7kernel1PjS_j --------------------------
	.section	.nv.shared._Z7kernel1PjS_j,"aw",@nobits
	.sectionflags	@""
	.align	16
	.zero		1024


//--------------------- .nv.shared.reserved.0     --------------------------
	.section	.nv.shared.reserved.0,"aw",@nobits
	.weak		__nv_reservedSMEM_offset_0_alias
	.size		__nv_reservedSMEM_offset_0_alias, 0, 64
	.other		__nv_reservedSMEM_offset_0_alias,@"STO_CUDA_RESERVED_SHARED STV_DEFAULT"
__nv_reservedSMEM_offset_0_alias:
	.zero		0
	.zero		64


//--------------------- .nv.shared._Z7kernel2PjS_j --------------------------
	.section	.nv.shared._Z7kernel2PjS_j,"aw",@nobits
	.sectionflags	@""
	.align	16
	.zero		1024


//--------------------- .nv.shared._Z7kernel3PjS_j --------------------------
	.section	.nv.shared._Z7kernel3PjS_j,"aw",@nobits
	.sectionflags	@""
	.align	16
	.zero		1024


//--------------------- .nv.shared._Z7kernel4PjS_j --------------------------
	.section	.nv.shared._Z7kernel4PjS_j,"aw",@nobits
	.sectionflags	@""
	.align	16
	.zero		1024


//--------------------- .nv.shared._Z7kernel5PjS_j --------------------------
	.section	.nv.shared._Z7kernel5PjS_j,"aw",@nobits
	.sectionflags	@""
	.align	16
	.zero		1024


//--------------------- .nv.constant0._Z7kernel1PjS_j --------------------------
	.section	.nv.constant0._Z7kernel1PjS_j,"a",@progbits
	.sectionflags	@""
	.align	4
.nv.constant0._Z7kernel1PjS_j:
	.zero		916


//--------------------- .nv.constant0._Z7kernel2PjS_j --------------------------
	.section	.nv.constant0._Z7kernel2PjS_j,"a",@progbits
	.sectionflags	@""
	.align	4
.nv.constant0._Z7kernel2PjS_j:
	.zero		916


//--------------------- .nv.constant0._Z7kernel3PjS_j --------------------------
	.section	.nv.constant0._Z7kernel3PjS_j,"a",@progbits
	.sectionflags	@""
	.align	4
.nv.constant0._Z7kernel3PjS_j:
	.zero		916


//--------------------- .nv.constant0._Z7kernel4PjS_j --------------------------
	.section	.nv.constant0._Z7kernel4PjS_j,"a",@progbits
	.sectionflags	@""
	.align	4
.nv.constant0._Z7kernel4PjS_j:
	.zero		916


//--------------------- .nv.constant0._Z7kernel5PjS_j --------------------------
	.section	.nv.constant0._Z7kernel5PjS_j,"a",@progbits
	.sectionflags	@""
	.align	4
.nv.constant0._Z7kernel5PjS_j:
	.zero		916


//--------------------- SYMBOLS --------------------------

	.type		.nv.reservedSmem.offset0,@object
	.size		.nv.reservedSmem.offset0,0x4
	.type		.nv.reservedSmem.cap,@object
	.size		.nv.reservedSmem.cap,0x4
